	.headerflags	@"EF_CUDA_TEXMODE_UNIFIED EF_CUDA_64BIT_ADDRESS EF_CUDA_ACCELERATORS EF_CUDA_SM90 EF_CUDA_VIRTUAL_SM(EF_CUDA_SM90)"
	.elftype	@"ET_EXEC"


//--------------------- .nv.info                  --------------------------
	.section	.nv.info,"",@"SHT_CUDA_INFO"
	.align	4


	//----- nvinfo : EIATTR_REGCOUNT
	.align		4
        /*0000*/ 	.byte	0x04, 0x2f
        /*0002*/ 	.short	(.L_2 - .L_1)
	.align		4
.L_1:
        /*0004*/ 	.word	index@(triton_per_fused_add_maximum_mean_mul_pow_rsqrt_0)
        /*0008*/ 	.word	0x00000015


	//----- nvinfo : EIATTR_MIN_STACK_SIZE
	.align		4
.L_2:
        /*000c*/ 	.byte	0x04, 0x12
        /*000e*/ 	.short	(.L_4 - .L_3)
	.align		4
.L_3:
        /*0010*/ 	.word	index@(triton_per_fused_add_maximum_mean_mul_pow_rsqrt_0)
        /*0014*/ 	.word	0x00000000


	//----- nvinfo : EIATTR_FRAME_SIZE
	.align		4
.L_4:
        /*0018*/ 	.byte	0x04, 0x11
        /*001a*/ 	.short	(.L_6 - .L_5)
	.align		4
.L_5:
        /*001c*/ 	.word	index@(triton_per_fused_add_maximum_mean_mul_pow_rsqrt_0)
        /*0020*/ 	.word	0x00000000


	//----- nvinfo : EIATTR_MIN_STACK_SIZE
	.align		4
.L_6:
        /*0024*/ 	.byte	0x04, 0x12
        /*0026*/ 	.short	(.L_8 - .L_7)
	.align		4
.L_7:
        /*0028*/ 	.word	index@(triton_per_fused_add_maximum_mean_mul_pow_rsqrt_0)
        /*002c*/ 	.word	0x00000000
.L_8:


//--------------------- .nv.info.triton_per_fused_add_maximum_mean_mul_pow_rsqrt_0 --------------------------
	.section	.nv.info.triton_per_fused_add_maximum_mean_mul_pow_rsqrt_0,"",@"SHT_CUDA_INFO"
	.sectionflags	@""
	.align	4


	//----- nvinfo : EIATTR_CUDA_API_VERSION
	.align		4
        /*0000*/ 	.byte	0x04, 0x37
        /*0002*/ 	.short	(.L_10 - .L_9)
.L_9:
        /*0004*/ 	.word	0x0000007c


	//----- nvinfo : EIATTR_KPARAM_INFO
	.align		4
.L_10:
        /*0008*/ 	.byte	0x04, 0x17
        /*000a*/ 	.short	(.L_12 - .L_11)
.L_11:
        /*000c*/ 	.word	0x00000000
        /*0010*/ 	.short	0x0007
        /*0012*/ 	.short	0x0034
        /*0014*/ 	.byte	0x00, 0xf0, 0x11, 0x00


	//----- nvinfo : EIATTR_KPARAM_INFO
	.align		4
.L_12:
        /*0018*/ 	.byte	0x04, 0x17
        /*001a*/ 	.short	(.L_14 - .L_13)
.L_13:
        /*001c*/ 	.word	0x00000000
        /*0020*/ 	.short	0x0006
        /*0022*/ 	.short	0x0030
        /*0024*/ 	.byte	0x00, 0xf0, 0x11, 0x00


	//----- nvinfo : EIATTR_KPARAM_INFO
	.align		4
.L_14:
        /*0028*/ 	.byte	0x04, 0x17
        /*002a*/ 	.short	(.L_16 - .L_15)
.L_15:
        /*002c*/ 	.word	0x00000000
        /*0030*/ 	.short	0x0005
        /*0032*/ 	.short	0x0028
        /*0034*/ 	.byte	0x00, 0xf4, 0x21, 0x00


	//----- nvinfo : EIATTR_KPARAM_INFO
	.align		4
.L_16:
        /*0038*/ 	.byte	0x04, 0x17
        /*003a*/ 	.short	(.L_18 - .L_17)
.L_17:
        /*003c*/ 	.word	0x00000000
        /*0040*/ 	.short	0x0004
        /*0042*/ 	.short	0x0020
        /*0044*/ 	.byte	0x00, 0xf4, 0x21, 0x00


	//----- nvinfo : EIATTR_KPARAM_INFO
	.align		4
.L_18:
        /*0048*/ 	.byte	0x04, 0x17
        /*004a*/ 	.short	(.L_20 - .L_19)
.L_19:
        /*004c*/ 	.word	0x00000000
        /*0050*/ 	.short	0x0003
        /*0052*/ 	.short	0x0018
        /*0054*/ 	.byte	0x00, 0xf4, 0x21, 0x00


	//----- nvinfo : EIATTR_KPARAM_INFO
	.align		4
.L_20:
        /*0058*/ 	.byte	0x04, 0x17
        /*005a*/ 	.short	(.L_22 - .L_21)
.L_21:
        /*005c*/ 	.word	0x00000000
        /*0060*/ 	.short	0x0002
        /*0062*/ 	.short	0x0010
        /*0064*/ 	.byte	0x00, 0xf4, 0x21, 0x00


	//----- nvinfo : EIATTR_KPARAM_INFO
	.align		4
.L_22:
        /*0068*/ 	.byte	0x04, 0x17
        /*006a*/ 	.short	(.L_24 - .L_23)
.L_23:
        /*006c*/ 	.word	0x00000000
        /*0070*/ 	.short	0x0001
        /*0072*/ 	.short	0x0008
        /*0074*/ 	.byte	0x00, 0xf4, 0x21, 0x00


	//----- nvinfo : EIATTR_KPARAM_INFO
	.align		4
.L_24:
        /*0078*/ 	.byte	0x04, 0x17
        /*007a*/ 	.short	(.L_26 - .L_25)
.L_25:
        /*007c*/ 	.word	0x00000000
        /*0080*/ 	.short	0x0000
        /*0082*/ 	.short	0x0000
        /*0084*/ 	.byte	0x00, 0xf4, 0x21, 0x00


	//----- nvinfo : EIATTR_SPARSE_MMA_MASK
	.align		4
.L_26:
        /*0088*/ 	.byte	0x03, 0x50
        /*008a*/ 	.short	0x0000


	//----- nvinfo : EIATTR_MAXREG_COUNT
	.align		4
        /*008c*/ 	.byte	0x03, 0x1b
        /*008e*/ 	.short	0x00ff


	//----- nvinfo : EIATTR_COOP_GROUP_MASK_REGIDS
	.align		4
        /*0090*/ 	.byte	0x04, 0x29
        /*0092*/ 	.short	(.L_28 - .L_27)


	//   ....[0]....
.L_27:
        /*0094*/ 	.word	0xffffffff


	//   ....[1]....
        /*0098*/ 	.word	0xffffffff


	//   ....[2]....
        /*009c*/ 	.word	0xffffffff


	//   ....[3]....
        /*00a0*/ 	.word	0xffffffff


	//   ....[4]....
        /*00a4*/ 	.word	0xffffffff


	//   ....[5]....
        /*00a8*/ 	.word	0xffffffff


	//   ....[6]....
        /*00ac*/ 	.word	0xffffffff


	//   ....[7]....
        /*00b0*/ 	.word	0xffffffff


	//----- nvinfo : EIATTR_COOP_GROUP_INSTR_OFFSETS
	.align		4
.L_28:
        /*00b4*/ 	.byte	0x04, 0x28
        /*00b6*/ 	.short	(.L_30 - .L_29)


	//   ....[0]....
.L_29:
        /*00b8*/ 	.word	0x00000260


	//   ....[1]....
        /*00bc*/ 	.word	0x00000280


	//   ....[2]....
        /*00c0*/ 	.word	0x000002c0


	//   ....[3]....
        /*00c4*/ 	.word	0x000002d0


	//   ....[4]....
        /*00c8*/ 	.word	0x00000300


	//   ....[5]....
        /*00cc*/ 	.word	0x00000320


	//   ....[6]....
        /*00d0*/ 	.word	0x00000330


	//   ....[7]....
        /*00d4*/ 	.word	0x00000370


	//----- nvinfo : EIATTR_EXIT_INSTR_OFFSETS
	.align		4
.L_30:
        /*00d8*/ 	.byte	0x04, 0x1c
        /*00da*/ 	.short	(.L_32 - .L_31)


	//   ....[0]....
.L_31:
        /*00dc*/ 	.word	0x00000460


	//   ....[1]....
        /*00e0*/ 	.word	0x00000480


	//----- nvinfo : EIATTR_REQNTID
	.align		4
.L_32:
        /*00e4*/ 	.byte	0x04, 0x10
        /*00e6*/ 	.short	(.L_34 - .L_33)
.L_33:
        /*00e8*/ 	.word	0x00000040
        /*00ec*/ 	.word	0x00000001
        /*00f0*/ 	.word	0x00000001


	//----- nvinfo : EIATTR_CBANK_PARAM_SIZE
	.align		4
.L_34:
        /*00f4*/ 	.byte	0x03, 0x19
        /*00f6*/ 	.short	0x0038


	//----- nvinfo : EIATTR_PARAM_CBANK
	.align		4
        /*00f8*/ 	.byte	0x04, 0x0a
        /*00fa*/ 	.short	(.L_36 - .L_35)
	.align		4
.L_35:
        /*00fc*/ 	.word	index@(.nv.constant0.triton_per_fused_add_maximum_mean_mul_pow_rsqrt_0)
        /*0100*/ 	.short	0x0210
        /*0102*/ 	.short	0x0038


	//----- nvinfo : EIATTR_SW_WAR
	.align		4
.L_36:
        /*0104*/ 	.byte	0x04, 0x36
        /*0106*/ 	.short	(.L_38 - .L_37)
.L_37:
        /*0108*/ 	.word	0x00000008
.L_38:


//--------------------- .nv.callgraph             --------------------------
	.section	.nv.callgraph,"",@"SHT_CUDA_CALLGRAPH"
	.align	4
	.sectionentsize	8
	.align		4
        /*0000*/ 	.word	0x00000000
	.align		4
        /*0004*/ 	.word	0xffffffff
	.align		4
        /*0008*/ 	.word	0x00000000
	.align		4
        /*000c*/ 	.word	0xfffffffe
	.align		4
        /*0010*/ 	.word	0x00000000
	.align		4
        /*0014*/ 	.word	0xfffffffd
	.align		4
        /*0018*/ 	.word	0x00000000
	.align		4
        /*001c*/ 	.word	0xfffffffc


//--------------------- .nv.constant4             --------------------------
	.section	.nv.constant4,"a",@progbits
	.align	8
	.align		8
.nv.constant4:
        /*0000*/ 	.dword	_$_str


//--------------------- .text.triton_per_fused_add_maximum_mean_mul_pow_rsqrt_0 --------------------------
	.section	.text.triton_per_fused_add_maximum_mean_mul_pow_rsqrt_0,"ax",@progbits
	.sectionflags	@"SHF_BARRIERS=1"
	.align	128
        .global         triton_per_fused_add_maximum_mean_mul_pow_rsqrt_0
        .type           triton_per_fused_add_maximum_mean_mul_pow_rsqrt_0,@function
        .size           triton_per_fused_add_maximum_mean_mul_pow_rsqrt_0,(.L_x_1 - triton_per_fused_add_maximum_mean_mul_pow_rsqrt_0)
        .other          triton_per_fused_add_maximum_mean_mul_pow_rsqrt_0,@"STO_CUDA_ENTRY STV_DEFAULT"
triton_per_fused_add_maximum_mean_mul_pow_rsqrt_0:
.text.triton_per_fused_add_maximum_mean_mul_pow_rsqrt_0:
[----:B------:R-:W0:Y:S01]  /*0000*/  LDC R1, c[0x0][0x28] ;  /* 0x00000a00ff017b82 */ /* 0x000e220000000800 */
[----:B------:R-:W1:Y:S07]  /*0010*/  S2R R14, SR_TID.X ;  /* 0x00000000000e7919 */ /* 0x000e6e0000002100 */
[----:B------:R-:W2:Y:S01]  /*0020*/  LDC.64 R10, c[0x0][0x218] ;  /* 0x00008600ff0a7b82 */ /* 0x000ea20000000a00 */
[----:B------:R-:W-:Y:S01]  /*0030*/  HFMA2.MMA R16, -RZ, RZ, 0, 0 ;  /* 0x00000000ff107435 */ /* 0x000fe200000001ff */
[----:B------:R-:W-:Y:S01]  /*0040*/  ULDC.64 UR4, c[0x0][0x208] ;  /* 0x0000820000047ab9 */ /* 0x000fe20000000a00 */
[----:B------:R-:W3:Y:S01]  /*0050*/  S2R R2, SR_CTAID.X ;  /* 0x0000000000027919 */ /* 0x000ee20000002500 */
[----:B------:R-:W-:-:S04]  /*0060*/  CS2R R8, SRZ ;  /* 0x0000000000087805 */ /* 0x000fc8000001ff00 */
[----:B------:R-:W4:Y:S08]  /*0070*/  LDC.64 R4, c[0x0][0x230] ;  /* 0x00008c00ff047b82 */ /* 0x000f300000000a00 */
[----:B------:R-:W5:Y:S08]  /*0080*/  LDC.64 R12, c[0x0][0x220] ;  /* 0x00008800ff0c7b82 */ /* 0x000f700000000a00 */
[----:B------:R-:W4:Y:S01]  /*0090*/  LDC.64 R6, c[0x0][0x228] ;  /* 0x00008a00ff067b82 */ /* 0x000f220000000a00 */
[----:B-1----:R-:W-:-:S02]  /*00a0*/  LOP3.LUT R3, R14, 0xf, RZ, 0xc0, !PT ;  /* 0x0000000f0e037812 */ /* 0x002fc400078ec0ff */
[C---:B---3--:R-:W-:Y:S02]  /*00b0*/  ISETP.GE.AND P0, PT, R2.reuse, 0x10, PT ;  /* 0x000000100200780c */ /* 0x048fe40003f06270 */
[----:B------:R-:W-:-:S05]  /*00c0*/  LEA R0, R2, R3, 0x4 ;  /* 0x0000000302007211 */ /* 0x000fca00078e20ff */
[----:B--2---:R-:W-:-:S06]  /*00d0*/  IMAD.WIDE R10, R0, 0x4, R10 ;  /* 0x00000004000a7825 */ /* 0x004fcc00078e020a */
[----:B------:R-:W2:Y:S04]  /*00e0*/  @!P0 LDG.E R16, desc[UR4][R10.64] ;  /* 0x000000040a108981 */ /* 0x000ea8000c1e1900 */
[----:B------:R4:W3:Y:S01]  /*00f0*/  @!P0 LDG.E R9, desc[UR4][R10.64] ;  /* 0x000000040a098981 */ /* 0x0008e2000c1e1900 */
[----:B------:R-:W-:-:S04]  /*0100*/  SHF.R.S32.HI R3, RZ, 0x1f, R2 ;  /* 0x0000001fff037819 */ /* 0x000fc80000011402 */
[----:B------:R-:W-:-:S04]  /*0110*/  LEA.HI R3, R3, R2, RZ, 0x2 ;  /* 0x0000000203037211 */ /* 0x000fc800078f10ff */
[----:B------:R-:W-:-:S04]  /*0120*/  LOP3.LUT R3, R3, 0xfffffffc, RZ, 0xc0, !PT ;  /* 0xfffffffc03037812 */ /* 0x000fc800078ec0ff */
[----:B------:R-:W-:Y:S02]  /*0130*/  IADD3 R15, -R3, R2, RZ ;  /* 0x00000002030f7210 */ /* 0x000fe40007ffe1ff */
[----:B------:R-:W-:-:S03]  /*0140*/  MOV R3, RZ ;  /* 0x000000ff00037202 */ /* 0x000fc60000000f00 */
[----:B----4-:R-:W-:Y:S01]  /*0150*/  IMAD.WIDE R10, R15, 0x4, R4 ;  /* 0x000000040f0a7825 */ /* 0x010fe200078e0204 */
[----:B------:R-:W-:-:S03]  /*0160*/  HFMA2.MMA R4, -RZ, RZ, 0, 0 ;  /* 0x00000000ff047435 */ /* 0x000fc600000001ff */
[----:B-----5:R-:W-:-:S04]  /*0170*/  IMAD.WIDE R12, R15, 0x4, R12 ;  /* 0x000000040f0c7825 */ /* 0x020fc800078e020c */
[----:B0-----:R-:W-:Y:S01]  /*0180*/  IMAD.WIDE R6, R15, 0x4, R6 ;  /* 0x000000040f067825 */ /* 0x001fe200078e0206 */
[----:B------:R-:W4:Y:S04]  /*0190*/  @!P0 LDG.E.EL R8, desc[UR4][R12.64] ;  /* 0x000000040c088981 */ /* 0x000f28000c2e1900 */
[----:B------:R0:W4:Y:S04]  /*01a0*/  @!P0 LDG.E.EL R3, desc[UR4][R6.64] ;  /* 0x0000000406038981 */ /* 0x000128000c2e1900 */
[----:B------:R1:W5:Y:S01]  /*01b0*/  @!P0 LDG.E.EL R4, desc[UR4][R10.64] ;  /* 0x000000040a048981 */ /* 0x000362000c2e1900 */
[----:B------:R-:W-:Y:S01]  /*01c0*/  MOV R17, 0x3d800000 ;  /* 0x3d80000000117802 */ /* 0x000fe20000000f00 */
[----:B------:R-:W-:Y:S01]  /*01d0*/  BAR.SYNC.DEFER_BLOCKING 0x0 ;  /* 0x0000000000007b1d */ /* 0x000fe20000010000 */
[----:B------:R-:W-:-:S04]  /*01e0*/  LOP3.LUT P1, RZ, R14, 0x30, RZ, 0xc0, !PT ;  /* 0x000000300eff7812 */ /* 0x000fc8000782c0ff */
[----:B------:R-:W-:Y:S02]  /*01f0*/  ISETP.LT.AND P1, PT, R2, 0x10, !P1 ;  /* 0x000000100200780c */ /* 0x000fe40004f21270 */
[----:B--2---:R-:W-:Y:S02]  /*0200*/  SEL R5, R16, RZ, !P0 ;  /* 0x000000ff10057207 */ /* 0x004fe40004000000 */
[----:B---3--:R-:W-:-:S03]  /*0210*/  SEL R9, R9, RZ, !P0 ;  /* 0x000000ff09097207 */ /* 0x008fc60004000000 */
[----:B------:R-:W-:Y:S02]  /*0220*/  FMUL R15, R5, R5 ;  /* 0x00000005050f7220 */ /* 0x000fe40000400000 */
[----:B------:R-:W-:-:S03]  /*0230*/  FMUL R9, R9, R9 ;  /* 0x0000000909097220 */ /* 0x000fc60000400000 */
[----:B------:R-:W-:Y:S02]  /*0240*/  FSEL R15, R15, RZ, !P0 ;  /* 0x000000ff0f0f7208 */ /* 0x000fe40004000000 */
[----:B------:R-:W-:-:S03]  /*0250*/  FSEL R9, R9, RZ, !P0 ;  /* 0x000000ff09097208 */ /* 0x000fc60004000000 */
[----:B------:R-:W2:Y:S01]  /*0260*/  SHFL.BFLY PT, R16, R15, 0x8, 0x1f ;  /* 0x0d001f000f107f89 */ /* 0x000ea200000e0000 */
[----:B------:R-:W-:-:S03]  /*0270*/  LOP3.LUT P0, RZ, R14, 0x3f, RZ, 0xc0, !PT ;  /* 0x0000003f0eff7812 */ /* 0x000fc6000780c0ff */
[----:B0-----:R-:W1:Y:S01]  /*0280*/  SHFL.BFLY PT, R6, R9, 0x8, 0x1f ;  /* 0x0d001f0009067f89 */ /* 0x001e6200000e0000 */
[----:B------:R-:W-:Y:S01]  /*0290*/  ISETP.LT.AND P0, PT, R2, 0x10, !P0 ;  /* 0x000000100200780c */ /* 0x000fe20004701270 */
[----:B--2---:R-:W-:Y:S01]  /*02a0*/  FADD R16, R15, R16 ;  /* 0x000000100f107221 */ /* 0x004fe20000000000 */
[----:B-1----:R-:W-:-:S04]  /*02b0*/  FADD R10, R9, R6 ;  /* 0x00000006090a7221 */ /* 0x002fc80000000000 */
[----:B------:R-:W0:Y:S04]  /*02c0*/  SHFL.BFLY PT, R7, R16, 0x4, 0x1f ;  /* 0x0c801f0010077f89 */ /* 0x000e2800000e0000 */
[----:B------:R-:W1:Y:S01]  /*02d0*/  SHFL.BFLY PT, R11, R10, 0x4, 0x1f ;  /* 0x0c801f000a0b7f89 */ /* 0x000e6200000e0000 */
[----:B0-----:R-:W-:Y:S01]  /*02e0*/  FADD R7, R16, R7 ;  /* 0x0000000710077221 */ /* 0x001fe20000000000 */
[----:B-1----:R-:W-:-:S04]  /*02f0*/  FADD R13, R10, R11 ;  /* 0x0000000b0a0d7221 */ /* 0x002fc80000000000 */
[----:B------:R-:W0:Y:S02]  /*0300*/  SHFL.BFLY PT, R6, R7, 0x2, 0x1f ;  /* 0x0c401f0007067f89 */ /* 0x000e2400000e0000 */
[----:B0-----:R-:W-:Y:S02]  /*0310*/  FADD R12, R7, R6 ;  /* 0x00000006070c7221 */ /* 0x001fe40000000000 */
[----:B------:R-:W0:Y:S04]  /*0320*/  SHFL.BFLY PT, R6, R13, 0x2, 0x1f ;  /* 0x0c401f000d067f89 */ /* 0x000e2800000e0000 */
[----:B------:R-:W1:Y:S01]  /*0330*/  SHFL.BFLY PT, R11, R12, 0x1, 0x1f ;  /* 0x0c201f000c0b7f89 */ /* 0x000e6200000e0000 */
[----:B0-----:R-:W-:Y:S02]  /*0340*/  FADD R15, R13, R6 ;  /* 0x000000060d0f7221 */ /* 0x001fe40000000000 */
[----:B------:R-:W0:Y:S01]  /*0350*/  LDC.64 R6, c[0x0][0x210] ;  /* 0x00008400ff067b82 */ /* 0x000e220000000a00 */
[----:B-1----:R-:W-:-:S02]  /*0360*/  FADD R11, R12, R11 ;  /* 0x0000000b0c0b7221 */ /* 0x002fc40000000000 */
[----:B------:R-:W1:Y:S02]  /*0370*/  SHFL.BFLY PT, R16, R15, 0x1, 0x1f ;  /* 0x0c201f000f107f89 */ /* 0x000e6400000e0000 */
[----:B------:R-:W-:-:S04]  /*0380*/  FFMA R9, R11, R17, 9.9999999747524270788e-07 ;  /* 0x358637bd0b097423 */ /* 0x000fc80000000011 */
[----:B------:R-:W2:Y:S01]  /*0390*/  MUFU.RSQ R10, R9 ;  /* 0x00000009000a7308 */ /* 0x000ea20000001400 */
[----:B0-----:R-:W-:-:S04]  /*03a0*/  IMAD.WIDE R6, R2, 0x4, R6 ;  /* 0x0000000402067825 */ /* 0x001fc800078e0206 */
[----:B--2---:R-:W-:Y:S01]  /*03b0*/  FMUL R18, R5, R10 ;  /* 0x0000000a05127220 */ /* 0x004fe20000400000 */
[----:B-1----:R-:W-:Y:S01]  /*03c0*/  FADD R16, R15, R16 ;  /* 0x000000100f107221 */ /* 0x002fe20000000000 */
[----:B------:R-:W0:Y:S02]  /*03d0*/  LDC.64 R10, c[0x0][0x238] ;  /* 0x00008e00ff0a7b82 */ /* 0x000e240000000a00 */
[----:B----4-:R-:W-:Y:S01]  /*03e0*/  FFMA R3, R18, R8, R3 ;  /* 0x0000000812037223 */ /* 0x010fe20000000003 */
[----:B------:R-:W-:-:S04]  /*03f0*/  FFMA R16, R16, R17, 9.9999999747524270788e-07 ;  /* 0x358637bd10107423 */ /* 0x000fc80000000011 */
[C---:B-----5:R-:W-:Y:S01]  /*0400*/  FSETP.GT.AND P2, PT, R3.reuse, R4, PT ;  /* 0x000000040300720b */ /* 0x060fe20003f44000 */
[----:B------:R-:W1:Y:S01]  /*0410*/  MUFU.RSQ R5, R16 ;  /* 0x0000001000057308 */ /* 0x000e620000001400 */
[----:B------:R-:W-:-:S11]  /*0420*/  FSETP.NAN.AND P3, PT, R3, R3, PT ;  /* 0x000000030300720b */ /* 0x000fd60003f68000 */
[----:B------:R-:W-:Y:S01]  /*0430*/  @!P2 SEL R3, R3, R4, P3 ;  /* 0x000000040303a207 */ /* 0x000fe20001800000 */
[----:B-1----:R1:W-:Y:S01]  /*0440*/  @P0 STG.E desc[UR4][R6.64], R5 ;  /* 0x0000000506000986 */ /* 0x0023e2000c101904 */
[----:B0-----:R-:W-:Y:S01]  /*0450*/  IMAD.WIDE R10, R0, 0x4, R10 ;  /* 0x00000004000a7825 */ /* 0x001fe200078e020a */
[----:B------:R-:W-:Y:S06]  /*0460*/  @!P1 EXIT ;  /* 0x000000000000994d */ /* 0x000fec0003800000 */
[----:B------:R-:W-:Y:S01]  /*0470*/  STG.E desc[UR4][R10.64], R3 ;  /* 0x000000030a007986 */ /* 0x000fe2000c101904 */
[----:B------:R-:W-:Y:S05]  /*0480*/  EXIT ;  /* 0x000000000000794d */ /* 0x000fea0003800000 */
.L_x_0:
[----:B------:R-:W-:-:S00]  /*0490*/  BRA `(.L_x_0) ;  /* 0xfffffffc00fc7947 */ /* 0x000fc0000383ffff */
[----:B------:R-:W-:-:S00]  /*04a0*/  NOP ;  /* 0x0000000000007918 */ /* 0x000fc00000000000 */
        /* <DEDUP_REMOVED lines=13> */
.L_x_1:


//--------------------- .nv.global.init           --------------------------
	.section	.nv.global.init,"aw",@progbits
.nv.global.init:
	.type		_$_str,@object
	.size		_$_str,(.L_0 - _$_str)
_$_str:
        /*0000*/ 	.byte	0x5f, 0x5f, 0x43, 0x55, 0x44, 0x41, 0x5f, 0x46, 0x54, 0x5a, 0x00
.L_0:


//--------------------- .nv.constant0.triton_per_fused_add_maximum_mean_mul_pow_rsqrt_0 --------------------------
	.section	.nv.constant0.triton_per_fused_add_maximum_mean_mul_pow_rsqrt_0,"a",@progbits
	.sectionflags	@""
	.align	4
.nv.constant0.triton_per_fused_add_maximum_mean_mul_pow_rsqrt_0:
	.zero		584
